//
// Generated by NVIDIA NVVM Compiler
//
// Compiler Build ID: CL-36424714
// Cuda compilation tools, release 13.0, V13.0.88
// Based on NVVM 20.0.0
//

.version 9.0
.target sm_100
.address_size 64

	// .globl	_Z9vectorAddPiS_S_

.visible .entry _Z9vectorAddPiS_S_(
	.param .u64 .ptr .align 1 _Z9vectorAddPiS_S__param_0,
	.param .u64 .ptr .align 1 _Z9vectorAddPiS_S__param_1,
	.param .u64 .ptr .align 1 _Z9vectorAddPiS_S__param_2
)
{
	.reg .b32 	%r<11>;
	.reg .b64 	%rd<11>;

	ld.param.u64 	%rd1, [_Z9vectorAddPiS_S__param_0];
	ld.param.u64 	%rd2, [_Z9vectorAddPiS_S__param_1];
	ld.param.u64 	%rd3, [_Z9vectorAddPiS_S__param_2];
	cvta.to.global.u64 	%rd4, %rd3;
	cvta.to.global.u64 	%rd5, %rd2;
	cvta.to.global.u64 	%rd6, %rd1;
	mov.u32 	%r1, %tid.x;
	mul.wide.u32 	%rd7, %r1, 4;
	add.s64 	%rd8, %rd6, %rd7;
	ld.global.u32 	%r2, [%rd8];
	add.s64 	%rd9, %rd5, %rd7;
	ld.global.u32 	%r3, [%rd9];
	mul.hi.s32 	%r4, %r3, 1717986919;
	shr.u32 	%r5, %r4, 31;
	shr.s32 	%r6, %r4, 1;
	add.s32 	%r7, %r6, %r5;
	mul.lo.s32 	%r8, %r7, 5;
	sub.s32 	%r9, %r3, %r8;
	mad.lo.s32 	%r10, %r9, %r3, %r2;
	add.s64 	%rd10, %rd4, %rd7;
	st.global.u32 	[%rd10], %r10;
	ret;

}


// ===== COMPILED SASS (sm_100) =====

	.target	sm_100

	.elftype	@"ET_EXEC"


//--------------------- .note.nv.tkinfo           --------------------------
	.section	.note.nv.tkinfo,"",@"SHT_NOTE"
	.sectionflags	@"SHF_NOTE_NV_TKINFO"
	.tkinfo
        /*0018*/ 	.word	0x00000002
        /*0030*/ 	.string	""
        /*0030*/ 	.string	"ptxas"
        /*0030*/ 	.string	"Cuda compilation tools, release 13.0, V13.0.88"
        /*0030*/ 	.string	"Build cuda_13.0.r13.0/compiler.36424714_0"
        /*0030*/ 	.string	"-arch sm_100 -m 64 "



//--------------------- .note.nv.cuinfo           --------------------------
	.section	.note.nv.cuinfo,"",@"SHT_NOTE"
	.sectionflags	@"SHF_NOTE_NV_CUINFO"
        /*0018*/ 	.short	0x0002
        /*001a*/ 	.short	0x0064
        /*001c*/ 	.short	0x0082
	.zero		2


//--------------------- .nv.info                  --------------------------
	.section	.nv.info,"",@"SHT_CUDA_INFO"
	.align	4


	//----- nvinfo : EIATTR_REGCOUNT
	.align		4
        /*0000*/ 	.byte	0x04, 0x2f
        /*0002*/ 	.short	(.L_1 - .L_0)
	.align		4
.L_0:
        /*0004*/ 	.word	index@(_Z9vectorAddPiS_S_)
        /*0008*/ 	.word	0x0000000e


	//----- nvinfo : EIATTR_FRAME_SIZE
	.align		4
.L_1:
        /*000c*/ 	.byte	0x04, 0x11
        /*000e*/ 	.short	(.L_3 - .L_2)
	.align		4
.L_2:
        /*0010*/ 	.word	index@(_Z9vectorAddPiS_S_)
        /*0014*/ 	.word	0x00000000


	//----- nvinfo : EIATTR_MIN_STACK_SIZE
	.align		4
.L_3:
        /*0018*/ 	.byte	0x04, 0x12
        /*001a*/ 	.short	(.L_5 - .L_4)
	.align		4
.L_4:
        /*001c*/ 	.word	index@(_Z9vectorAddPiS_S_)
        /*0020*/ 	.word	0x00000000
.L_5:


//--------------------- .nv.compat                --------------------------
	.section	.nv.compat,"",@"SHT_CUDA_COMPAT_INFO"
	.align	4
        /*0000*/ 	.byte	0x02, 0x09, 0x00, 0x00, 0x02, 0x02, 0x01, 0x00, 0x02, 0x05, 0x05, 0x00, 0x03, 0x07, 0x01, 0x01
        /*0010*/ 	.byte	0x02, 0x03, 0x00, 0x00, 0x02, 0x06, 0x01, 0x00, 0x04, 0x0b, 0x08, 0x00, 0x09, 0x00, 0x00, 0x00
        /*0020*/ 	.byte	0x00, 0x00, 0x00, 0x00


//--------------------- .nv.info._Z9vectorAddPiS_S_ --------------------------
	.section	.nv.info._Z9vectorAddPiS_S_,"",@"SHT_CUDA_INFO"
	.sectionflags	@""
	.align	4


	//----- nvinfo : EIATTR_CUDA_API_VERSION
	.align		4
        /*0000*/ 	.byte	0x04, 0x37
        /*0002*/ 	.short	(.L_7 - .L_6)
.L_6:
        /*0004*/ 	.word	0x00000082


	//----- nvinfo : EIATTR_KPARAM_INFO
	.align		4
.L_7:
        /*0008*/ 	.byte	0x04, 0x17
        /*000a*/ 	.short	(.L_9 - .L_8)
.L_8:
        /*000c*/ 	.word	0x00000000
        /*0010*/ 	.short	0x0002
        /*0012*/ 	.short	0x0010
        /*0014*/ 	.byte	0x00, 0xf5, 0x21, 0x00


	//----- nvinfo : EIATTR_KPARAM_INFO
	.align		4
.L_9:
        /*0018*/ 	.byte	0x04, 0x17
        /*001a*/ 	.short	(.L_11 - .L_10)
.L_10:
        /*001c*/ 	.word	0x00000000
        /*0020*/ 	.short	0x0001
        /*0022*/ 	.short	0x0008
        /*0024*/ 	.byte	0x00, 0xf5, 0x21, 0x00


	//----- nvinfo : EIATTR_KPARAM_INFO
	.align		4
.L_11:
        /*0028*/ 	.byte	0x04, 0x17
        /*002a*/ 	.short	(.L_13 - .L_12)
.L_12:
        /*002c*/ 	.word	0x00000000
        /*0030*/ 	.short	0x0000
        /*0032*/ 	.short	0x0000
        /*0034*/ 	.byte	0x00, 0xf5, 0x21, 0x00


	//----- nvinfo : EIATTR_SPARSE_MMA_MASK
	.align		4
.L_13:
        /*0038*/ 	.byte	0x03, 0x50
        /*003a*/ 	.short	0x0000


	//----- nvinfo : EIATTR_MAXREG_COUNT
	.align		4
        /*003c*/ 	.byte	0x03, 0x1b
        /*003e*/ 	.short	0x00ff


	//----- nvinfo : EIATTR_MERCURY_ISA_VERSION
	.align		4
        /*0040*/ 	.byte	0x03, 0x5f
        /*0042*/ 	.short	0x0101


	//----- nvinfo : EIATTR_VRC_CTA_INIT_COUNT
	.align		4
        /*0044*/ 	.byte	0x02, 0x4a
	.zero		1
	.zero		1


	//----- nvinfo : EIATTR_EXIT_INSTR_OFFSETS
	.align		4
        /*0048*/ 	.byte	0x04, 0x1c
        /*004a*/ 	.short	(.L_15 - .L_14)


	//   ....[0]....
.L_14:
        /*004c*/ 	.word	0x00000110


	//----- nvinfo : EIATTR_CBANK_PARAM_SIZE
	.align		4
.L_15:
        /*0050*/ 	.byte	0x03, 0x19
        /*0052*/ 	.short	0x0018


	//----- nvinfo : EIATTR_PARAM_CBANK
	.align		4
        /*0054*/ 	.byte	0x04, 0x0a
        /*0056*/ 	.short	(.L_17 - .L_16)
	.align		4
.L_16:
        /*0058*/ 	.word	index@(.nv.constant0._Z9vectorAddPiS_S_)
        /*005c*/ 	.short	0x0380
        /*005e*/ 	.short	0x0018


	//----- nvinfo : EIATTR_SW_WAR
	.align		4
.L_17:
        /*0060*/ 	.byte	0x04, 0x36
        /*0062*/ 	.short	(.L_19 - .L_18)
.L_18:
        /*0064*/ 	.word	0x00000008
.L_19:


//--------------------- .nv.callgraph             --------------------------
	.section	.nv.callgraph,"",@"SHT_CUDA_CALLGRAPH"
	.align	4
	.sectionentsize	8
	.align		4
        /*0000*/ 	.word	0x00000000
	.align		4
        /*0004*/ 	.word	0xffffffff
	.align		4
        /*0008*/ 	.word	0x00000000
	.align		4
        /*000c*/ 	.word	0xfffffffe
	.align		4
        /*0010*/ 	.word	0x00000000
	.align		4
        /*0014*/ 	.word	0xfffffffd
	.align		4
        /*0018*/ 	.word	0x00000000
	.align		4
        /*001c*/ 	.word	0xfffffffc


//--------------------- .text._Z9vectorAddPiS_S_  --------------------------
	.section	.text._Z9vectorAddPiS_S_,"ax",@progbits
	.align	128
        .global         _Z9vectorAddPiS_S_
        .type           _Z9vectorAddPiS_S_,@function
        .size           _Z9vectorAddPiS_S_,(.L_x_1 - _Z9vectorAddPiS_S_)
        .other          _Z9vectorAddPiS_S_,@"STO_CUDA_ENTRY STV_DEFAULT"
_Z9vectorAddPiS_S_:
.text._Z9vectorAddPiS_S_:
[----:B------:R-:W-:Y:S01]  /*0000*/  LDC R1, c[0x0][0x37c] ;  /* 0x0000df00ff017b82 */ /* 0x000fe20000000800 */
[----:B------:R-:W0:Y:S07]  /*0010*/  S2R R11, SR_TID.X ;  /* 0x00000000000b7919 */ /* 0x000e2e0000002100 */
[----:B------:R-:W0:Y:S01]  /*0020*/  LDC.64 R4, c[0x0][0x388] ;  /* 0x0000e200ff047b82 */ /* 0x000e220000000a00 */
[----:B------:R-:W1:Y:S07]  /*0030*/  LDCU.64 UR4, c[0x0][0x358] ;  /* 0x00006b00ff0477ac */ /* 0x000e6e0008000a00 */
[----:B------:R-:W2:Y:S08]  /*0040*/  LDC.64 R2, c[0x0][0x380] ;  /* 0x0000e000ff027b82 */ /* 0x000eb00000000a00 */
[----:B------:R-:W3:Y:S01]  /*0050*/  LDC.64 R6, c[0x0][0x390] ;  /* 0x0000e400ff067b82 */ /* 0x000ee20000000a00 */
[----:B0-----:R-:W-:-:S06]  /*0060*/  IMAD.WIDE.U32 R4, R11, 0x4, R4 ;  /* 0x000000040b047825 */ /* 0x001fcc00078e0004 */
[----:B-1----:R-:W4:Y:S01]  /*0070*/  LDG.E R5, desc[UR4][R4.64] ;  /* 0x0000000404057981 */ /* 0x002f22000c1e1900 */
[----:B--2---:R-:W-:-:S06]  /*0080*/  IMAD.WIDE.U32 R2, R11, 0x4, R2 ;  /* 0x000000040b027825 */ /* 0x004fcc00078e0002 */
[----:B------:R-:W2:Y:S01]  /*0090*/  LDG.E R2, desc[UR4][R2.64] ;  /* 0x0000000402027981 */ /* 0x000ea2000c1e1900 */
[----:B---3--:R-:W-:-:S04]  /*00a0*/  IMAD.WIDE.U32 R6, R11, 0x4, R6 ;  /* 0x000000040b067825 */ /* 0x008fc800078e0006 */
[----:B----4-:R-:W-:-:S05]  /*00b0*/  IMAD.HI R0, R5, 0x66666667, RZ ;  /* 0x6666666705007827 */ /* 0x010fca00078e02ff */
[----:B------:R-:W-:-:S04]  /*00c0*/  SHF.R.S32.HI R9, RZ, 0x1, R0 ;  /* 0x00000001ff097819 */ /* 0x000fc80000011400 */
[----:B------:R-:W-:-:S05]  /*00d0*/  LEA.HI R0, R0, R9, RZ, 0x1 ;  /* 0x0000000900007211 */ /* 0x000fca00078f08ff */
[----:B------:R-:W-:-:S04]  /*00e0*/  IMAD R0, R0, -0x5, R5 ;  /* 0xfffffffb00007824 */ /* 0x000fc800078e0205 */
[----:B--2---:R-:W-:-:S05]  /*00f0*/  IMAD R9, R5, R0, R2 ;  /* 0x0000000005097224 */ /* 0x004fca00078e0202 */
[----:B------:R-:W-:Y:S01]  /*0100*/  STG.E desc[UR4][R6.64], R9 ;  /* 0x0000000906007986 */ /* 0x000fe2000c101904 */
[----:B------:R-:W-:Y:S05]  /*0110*/  EXIT ;  /* 0x000000000000794d */ /* 0x000fea0003800000 */
.L_x_0:
[----:B------:R-:W-:-:S00]  /*0120*/  BRA `(.L_x_0) ;  /* 0xfffffffc00fc7947 */ /* 0x000fc0000383ffff */
[----:B------:R-:W-:-:S00]  /*0130*/  NOP ;  /* 0x0000000000007918 */ /* 0x000fc00000000000 */
        /* <DEDUP_REMOVED lines=12> */
.L_x_1:


//--------------------- .nv.shared.reserved.0     --------------------------
	.section	.nv.shared.reserved.0,"aw",@nobits
	.weak		__nv_reservedSMEM_offset_0_alias
	.size		__nv_reservedSMEM_offset_0_alias, 0, 64
	.other		__nv_reservedSMEM_offset_0_alias,@"STO_CUDA_RESERVED_SHARED STV_DEFAULT"
__nv_reservedSMEM_offset_0_alias:
	.zero		0
	.zero		64


//--------------------- .nv.constant0._Z9vectorAddPiS_S_ --------------------------
	.section	.nv.constant0._Z9vectorAddPiS_S_,"a",@progbits
	.sectionflags	@""
	.align	4
.nv.constant0._Z9vectorAddPiS_S_:
	.zero		920


//--------------------- SYMBOLS --------------------------

	.type		.nv.reservedSmem.offset0,@object
	.size		.nv.reservedSmem.offset0,0x4
